//
// Generated by NVIDIA NVVM Compiler
//
// Compiler Build ID: CL-36424714
// Cuda compilation tools, release 13.0, V13.0.88
// Based on NVVM 20.0.0
//

.version 9.0
.target sm_100
.address_size 64

	// .globl	_Z8myKernelPi

.visible .entry _Z8myKernelPi(
	.param .u64 .ptr .align 1 _Z8myKernelPi_param_0
)
{
	.reg .b32 	%r<3>;
	.reg .b64 	%rd<3>;

	ld.param.u64 	%rd1, [_Z8myKernelPi_param_0];
	cvta.to.global.u64 	%rd2, %rd1;
	ld.global.u32 	%r1, [%rd2];
	add.s32 	%r2, %r1, 1;
	st.global.u32 	[%rd2], %r2;
	ret;

}


// ===== COMPILED SASS (sm_100) =====

	.target	sm_100

	.elftype	@"ET_EXEC"


//--------------------- .note.nv.tkinfo           --------------------------
	.section	.note.nv.tkinfo,"",@"SHT_NOTE"
	.sectionflags	@"SHF_NOTE_NV_TKINFO"
	.tkinfo
        /*0018*/ 	.word	0x00000002
        /*0030*/ 	.string	""
        /*0030*/ 	.string	"ptxas"
        /*0030*/ 	.string	"Cuda compilation tools, release 13.0, V13.0.88"
        /*0030*/ 	.string	"Build cuda_13.0.r13.0/compiler.36424714_0"
        /*0030*/ 	.string	"-arch sm_100 -m 64 "



//--------------------- .note.nv.cuinfo           --------------------------
	.section	.note.nv.cuinfo,"",@"SHT_NOTE"
	.sectionflags	@"SHF_NOTE_NV_CUINFO"
        /*0018*/ 	.short	0x0002
        /*001a*/ 	.short	0x0064
        /*001c*/ 	.short	0x0082
	.zero		2


//--------------------- .nv.info                  --------------------------
	.section	.nv.info,"",@"SHT_CUDA_INFO"
	.align	4


	//----- nvinfo : EIATTR_REGCOUNT
	.align		4
        /*0000*/ 	.byte	0x04, 0x2f
        /*0002*/ 	.short	(.L_1 - .L_0)
	.align		4
.L_0:
        /*0004*/ 	.word	index@(_Z8myKernelPi)
        /*0008*/ 	.word	0x00000008


	//----- nvinfo : EIATTR_FRAME_SIZE
	.align		4
.L_1:
        /*000c*/ 	.byte	0x04, 0x11
        /*000e*/ 	.short	(.L_3 - .L_2)
	.align		4
.L_2:
        /*0010*/ 	.word	index@(_Z8myKernelPi)
        /*0014*/ 	.word	0x00000000


	//----- nvinfo : EIATTR_MIN_STACK_SIZE
	.align		4
.L_3:
        /*0018*/ 	.byte	0x04, 0x12
        /*001a*/ 	.short	(.L_5 - .L_4)
	.align		4
.L_4:
        /*001c*/ 	.word	index@(_Z8myKernelPi)
        /*0020*/ 	.word	0x00000000
.L_5:


//--------------------- .nv.compat                --------------------------
	.section	.nv.compat,"",@"SHT_CUDA_COMPAT_INFO"
	.align	4
        /*0000*/ 	.byte	0x02, 0x09, 0x00, 0x00, 0x02, 0x02, 0x01, 0x00, 0x02, 0x05, 0x05, 0x00, 0x03, 0x07, 0x01, 0x01
        /*0010*/ 	.byte	0x02, 0x03, 0x00, 0x00, 0x02, 0x06, 0x01, 0x00, 0x04, 0x0b, 0x08, 0x00, 0x09, 0x00, 0x00, 0x00
        /*0020*/ 	.byte	0x00, 0x00, 0x00, 0x00


//--------------------- .nv.info._Z8myKernelPi    --------------------------
	.section	.nv.info._Z8myKernelPi,"",@"SHT_CUDA_INFO"
	.sectionflags	@""
	.align	4


	//----- nvinfo : EIATTR_CUDA_API_VERSION
	.align		4
        /*0000*/ 	.byte	0x04, 0x37
        /*0002*/ 	.short	(.L_7 - .L_6)
.L_6:
        /*0004*/ 	.word	0x00000082


	//----- nvinfo : EIATTR_KPARAM_INFO
	.align		4
.L_7:
        /*0008*/ 	.byte	0x04, 0x17
        /*000a*/ 	.short	(.L_9 - .L_8)
.L_8:
        /*000c*/ 	.word	0x00000000
        /*0010*/ 	.short	0x0000
        /*0012*/ 	.short	0x0000
        /*0014*/ 	.byte	0x00, 0xf5, 0x21, 0x00


	//----- nvinfo : EIATTR_SPARSE_MMA_MASK
	.align		4
.L_9:
        /*0018*/ 	.byte	0x03, 0x50
        /*001a*/ 	.short	0x0000


	//----- nvinfo : EIATTR_MAXREG_COUNT
	.align		4
        /*001c*/ 	.byte	0x03, 0x1b
        /*001e*/ 	.short	0x00ff


	//----- nvinfo : EIATTR_MERCURY_ISA_VERSION
	.align		4
        /*0020*/ 	.byte	0x03, 0x5f
        /*0022*/ 	.short	0x0101


	//----- nvinfo : EIATTR_VRC_CTA_INIT_COUNT
	.align		4
        /*0024*/ 	.byte	0x02, 0x4a
	.zero		1
	.zero		1


	//----- nvinfo : EIATTR_EXIT_INSTR_OFFSETS
	.align		4
        /*0028*/ 	.byte	0x04, 0x1c
        /*002a*/ 	.short	(.L_11 - .L_10)


	//   ....[0]....
.L_10:
        /*002c*/ 	.word	0x00000060


	//----- nvinfo : EIATTR_CBANK_PARAM_SIZE
	.align		4
.L_11:
        /*0030*/ 	.byte	0x03, 0x19
        /*0032*/ 	.short	0x0008


	//----- nvinfo : EIATTR_PARAM_CBANK
	.align		4
        /*0034*/ 	.byte	0x04, 0x0a
        /*0036*/ 	.short	(.L_13 - .L_12)
	.align		4
.L_12:
        /*0038*/ 	.word	index@(.nv.constant0._Z8myKernelPi)
        /*003c*/ 	.short	0x0380
        /*003e*/ 	.short	0x0008


	//----- nvinfo : EIATTR_SW_WAR
	.align		4
.L_13:
        /*0040*/ 	.byte	0x04, 0x36
        /*0042*/ 	.short	(.L_15 - .L_14)
.L_14:
        /*0044*/ 	.word	0x00000008
.L_15:


//--------------------- .nv.callgraph             --------------------------
	.section	.nv.callgraph,"",@"SHT_CUDA_CALLGRAPH"
	.align	4
	.sectionentsize	8
	.align		4
        /*0000*/ 	.word	0x00000000
	.align		4
        /*0004*/ 	.word	0xffffffff
	.align		4
        /*0008*/ 	.word	0x00000000
	.align		4
        /*000c*/ 	.word	0xfffffffe
	.align		4
        /*0010*/ 	.word	0x00000000
	.align		4
        /*0014*/ 	.word	0xfffffffd
	.align		4
        /*0018*/ 	.word	0x00000000
	.align		4
        /*001c*/ 	.word	0xfffffffc


//--------------------- .text._Z8myKernelPi       --------------------------
	.section	.text._Z8myKernelPi,"ax",@progbits
	.align	128
        .global         _Z8myKernelPi
        .type           _Z8myKernelPi,@function
        .size           _Z8myKernelPi,(.L_x_1 - _Z8myKernelPi)
        .other          _Z8myKernelPi,@"STO_CUDA_ENTRY STV_DEFAULT"
_Z8myKernelPi:
.text._Z8myKernelPi:
[----:B------:R-:W-:Y:S08]  /*0000*/  LDC R1, c[0x0][0x37c] ;  /* 0x0000df00ff017b82 */ /* 0x000ff00000000800 */
[----:B------:R-:W0:Y:S01]  /*0010*/  LDC.64 R2, c[0x0][0x380] ;  /* 0x0000e000ff027b82 */ /* 0x000e220000000a00 */
[----:B------:R-:W0:Y:S02]  /*0020*/  LDCU.64 UR4, c[0x0][0x358] ;  /* 0x00006b00ff0477ac */ /* 0x000e240008000a00 */
[----:B0-----:R-:W2:Y:S02]  /*0030*/  LDG.E R0, desc[UR4][R2.64] ;  /* 0x0000000402007981 */ /* 0x001ea4000c1e1900 */
[----:B--2---:R-:W-:-:S05]  /*0040*/  IADD3 R5, PT, PT, R0, 0x1, RZ ;  /* 0x0000000100057810 */ /* 0x004fca0007ffe0ff */
[----:B------:R-:W-:Y:S01]  /*0050*/  STG.E desc[UR4][R2.64], R5 ;  /* 0x0000000502007986 */ /* 0x000fe2000c101904 */
[----:B------:R-:W-:Y:S05]  /*0060*/  EXIT ;  /* 0x000000000000794d */ /* 0x000fea0003800000 */
.L_x_0:
[----:B------:R-:W-:-:S00]  /*0070*/  BRA `(.L_x_0) ;  /* 0xfffffffc00fc7947 */ /* 0x000fc0000383ffff */
[----:B------:R-:W-:-:S00]  /*0080*/  NOP ;  /* 0x0000000000007918 */ /* 0x000fc00000000000 */
[----:B------:R-:W-:-:S00]  /*0090*/  NOP ;  /* 0x0000000000007918 */ /* 0x000fc00000000000 */
[----:B------:R-:W-:-:S00]  /*00a0*/  NOP ;  /* 0x0000000000007918 */ /* 0x000fc00000000000 */
[----:B------:R-:W-:-:S00]  /*00b0*/  NOP ;  /* 0x0000000000007918 */ /* 0x000fc00000000000 */
[----:B------:R-:W-:-:S00]  /*00c0*/  NOP ;  /* 0x0000000000007918 */ /* 0x000fc00000000000 */
[----:B------:R-:W-:-:S00]  /*00d0*/  NOP ;  /* 0x0000000000007918 */ /* 0x000fc00000000000 */
[----:B------:R-:W-:-:S00]  /*00e0*/  NOP ;  /* 0x0000000000007918 */ /* 0x000fc00000000000 */
[----:B------:R-:W-:-:S00]  /*00f0*/  NOP ;  /* 0x0000000000007918 */ /* 0x000fc00000000000 */
.L_x_1:


//--------------------- .nv.shared.reserved.0     --------------------------
	.section	.nv.shared.reserved.0,"aw",@nobits
	.weak		__nv_reservedSMEM_offset_0_alias
	.size		__nv_reservedSMEM_offset_0_alias, 0, 64
	.other		__nv_reservedSMEM_offset_0_alias,@"STO_CUDA_RESERVED_SHARED STV_DEFAULT"
__nv_reservedSMEM_offset_0_alias:
	.zero		0
	.zero		64


//--------------------- .nv.constant0._Z8myKernelPi --------------------------
	.section	.nv.constant0._Z8myKernelPi,"a",@progbits
	.sectionflags	@""
	.align	4
.nv.constant0._Z8myKernelPi:
	.zero		904


//--------------------- SYMBOLS --------------------------

	.type		.nv.reservedSmem.offset0,@object
	.size		.nv.reservedSmem.offset0,0x4
